//
// Generated by NVIDIA NVVM Compiler
//
// Compiler Build ID: CL-36424714
// Cuda compilation tools, release 13.0, V13.0.88
// Based on NVVM 20.0.0
//

.version 9.0
.target sm_100
.address_size 64

	// .globl	_Z3WTAPfPhiii

.visible .entry _Z3WTAPfPhiii(
	.param .u64 .ptr .align 1 _Z3WTAPfPhiii_param_0,
	.param .u64 .ptr .align 1 _Z3WTAPfPhiii_param_1,
	.param .u32 _Z3WTAPfPhiii_param_2,
	.param .u32 _Z3WTAPfPhiii_param_3,
	.param .u32 _Z3WTAPfPhiii_param_4
)
{
	.reg .pred 	%p<42>;
	.reg .b16 	%rs<83>;
	.reg .b32 	%r<48>;
	.reg .b32 	%f<70>;
	.reg .b64 	%rd<19>;

	ld.param.u64 	%rd4, [_Z3WTAPfPhiii_param_0];
	ld.param.u64 	%rd5, [_Z3WTAPfPhiii_param_1];
	ld.param.u32 	%r25, [_Z3WTAPfPhiii_param_2];
	ld.param.u32 	%r27, [_Z3WTAPfPhiii_param_3];
	ld.param.u32 	%r26, [_Z3WTAPfPhiii_param_4];
	mov.u32 	%r29, %ctaid.x;
	mov.u32 	%r30, %ntid.x;
	mov.u32 	%r31, %tid.x;
	mad.lo.s32 	%r1, %r29, %r30, %r31;
	mov.u32 	%r32, %ctaid.y;
	mov.u32 	%r33, %ntid.y;
	mov.u32 	%r34, %tid.y;
	mad.lo.s32 	%r35, %r32, %r33, %r34;
	setp.ge.s32 	%p1, %r1, %r26;
	setp.ge.s32 	%p2, %r35, %r27;
	or.pred  	%p3, %p1, %p2;
	@%p3 bra 	$L__BB0_16;
	cvta.to.global.u64 	%rd1, %rd4;
	mad.lo.s32 	%r3, %r26, %r35, %r1;
	mul.lo.s32 	%r4, %r3, %r25;
	setp.lt.s32 	%p4, %r25, 2;
	mov.b16 	%rs82, 0;
	@%p4 bra 	$L__BB0_15;
	mul.wide.s32 	%rd6, %r4, 4;
	add.s64 	%rd2, %rd1, %rd6;
	ld.global.f32 	%f67, [%rd2];
	add.s32 	%r5, %r25, -1;
	add.s32 	%r37, %r25, -2;
	and.b32  	%r6, %r5, 15;
	setp.lt.u32 	%p5, %r37, 15;
	mov.b16 	%rs82, 0;
	mov.b32 	%r44, 1;
	@%p5 bra 	$L__BB0_6;
	and.b32  	%r39, %r5, -16;
	neg.s32 	%r42, %r39;
	mov.b16 	%rs82, 0;
	mov.b32 	%r41, 0;
$L__BB0_4:
	.pragma "nounroll";
	add.s32 	%r40, %r41, 1;
	mul.wide.s32 	%rd7, %r40, 4;
	add.s64 	%rd8, %rd2, %rd7;
	ld.global.f32 	%f11, [%rd8];
	setp.lt.f32 	%p6, %f11, %f67;
	cvt.u16.u32 	%rs18, %r40;
	selp.f32 	%f12, %f11, %f67, %p6;
	selp.b16 	%rs19, %rs18, %rs82, %p6;
	ld.global.f32 	%f13, [%rd8+4];
	setp.lt.f32 	%p7, %f13, %f12;
	add.s16 	%rs20, %rs18, 1;
	selp.f32 	%f14, %f13, %f12, %p7;
	selp.b16 	%rs21, %rs20, %rs19, %p7;
	ld.global.f32 	%f15, [%rd8+8];
	setp.lt.f32 	%p8, %f15, %f14;
	add.s16 	%rs22, %rs18, 2;
	selp.f32 	%f16, %f15, %f14, %p8;
	selp.b16 	%rs23, %rs22, %rs21, %p8;
	ld.global.f32 	%f17, [%rd8+12];
	setp.lt.f32 	%p9, %f17, %f16;
	add.s16 	%rs24, %rs18, 3;
	selp.f32 	%f18, %f17, %f16, %p9;
	selp.b16 	%rs25, %rs24, %rs23, %p9;
	ld.global.f32 	%f19, [%rd8+16];
	setp.lt.f32 	%p10, %f19, %f18;
	add.s16 	%rs26, %rs18, 4;
	selp.f32 	%f20, %f19, %f18, %p10;
	selp.b16 	%rs27, %rs26, %rs25, %p10;
	ld.global.f32 	%f21, [%rd8+20];
	setp.lt.f32 	%p11, %f21, %f20;
	add.s16 	%rs28, %rs18, 5;
	selp.f32 	%f22, %f21, %f20, %p11;
	selp.b16 	%rs29, %rs28, %rs27, %p11;
	ld.global.f32 	%f23, [%rd8+24];
	setp.lt.f32 	%p12, %f23, %f22;
	add.s16 	%rs30, %rs18, 6;
	selp.f32 	%f24, %f23, %f22, %p12;
	selp.b16 	%rs31, %rs30, %rs29, %p12;
	ld.global.f32 	%f25, [%rd8+28];
	setp.lt.f32 	%p13, %f25, %f24;
	add.s16 	%rs32, %rs18, 7;
	selp.f32 	%f26, %f25, %f24, %p13;
	selp.b16 	%rs33, %rs32, %rs31, %p13;
	ld.global.f32 	%f27, [%rd8+32];
	setp.lt.f32 	%p14, %f27, %f26;
	add.s16 	%rs34, %rs18, 8;
	selp.f32 	%f28, %f27, %f26, %p14;
	selp.b16 	%rs35, %rs34, %rs33, %p14;
	ld.global.f32 	%f29, [%rd8+36];
	setp.lt.f32 	%p15, %f29, %f28;
	add.s16 	%rs36, %rs18, 9;
	selp.f32 	%f30, %f29, %f28, %p15;
	selp.b16 	%rs37, %rs36, %rs35, %p15;
	ld.global.f32 	%f31, [%rd8+40];
	setp.lt.f32 	%p16, %f31, %f30;
	add.s16 	%rs38, %rs18, 10;
	selp.f32 	%f32, %f31, %f30, %p16;
	selp.b16 	%rs39, %rs38, %rs37, %p16;
	ld.global.f32 	%f33, [%rd8+44];
	setp.lt.f32 	%p17, %f33, %f32;
	add.s16 	%rs40, %rs18, 11;
	selp.f32 	%f34, %f33, %f32, %p17;
	selp.b16 	%rs41, %rs40, %rs39, %p17;
	ld.global.f32 	%f35, [%rd8+48];
	setp.lt.f32 	%p18, %f35, %f34;
	add.s16 	%rs42, %rs18, 12;
	selp.f32 	%f36, %f35, %f34, %p18;
	selp.b16 	%rs43, %rs42, %rs41, %p18;
	ld.global.f32 	%f37, [%rd8+52];
	setp.lt.f32 	%p19, %f37, %f36;
	add.s16 	%rs44, %rs18, 13;
	selp.f32 	%f38, %f37, %f36, %p19;
	selp.b16 	%rs45, %rs44, %rs43, %p19;
	ld.global.f32 	%f39, [%rd8+56];
	setp.lt.f32 	%p20, %f39, %f38;
	add.s16 	%rs46, %rs18, 14;
	selp.f32 	%f40, %f39, %f38, %p20;
	selp.b16 	%rs47, %rs46, %rs45, %p20;
	ld.global.f32 	%f41, [%rd8+60];
	setp.lt.f32 	%p21, %f41, %f40;
	add.s16 	%rs48, %rs18, 15;
	selp.f32 	%f67, %f41, %f40, %p21;
	selp.b16 	%rs82, %rs48, %rs47, %p21;
	add.s32 	%r42, %r42, 16;
	add.s32 	%r41, %r41, 16;
	setp.ne.s32 	%p22, %r42, 0;
	@%p22 bra 	$L__BB0_4;
	add.s32 	%r44, %r41, 1;
$L__BB0_6:
	setp.eq.s32 	%p23, %r6, 0;
	@%p23 bra 	$L__BB0_15;
	and.b32  	%r14, %r5, 7;
	setp.lt.u32 	%p24, %r6, 8;
	@%p24 bra 	$L__BB0_9;
	mul.wide.s32 	%rd9, %r44, 4;
	add.s64 	%rd10, %rd2, %rd9;
	ld.global.f32 	%f42, [%rd10];
	setp.lt.f32 	%p25, %f42, %f67;
	cvt.u16.u32 	%rs50, %r44;
	selp.f32 	%f43, %f42, %f67, %p25;
	selp.b16 	%rs51, %rs50, %rs82, %p25;
	ld.global.f32 	%f44, [%rd10+4];
	setp.lt.f32 	%p26, %f44, %f43;
	add.s16 	%rs52, %rs50, 1;
	selp.f32 	%f45, %f44, %f43, %p26;
	selp.b16 	%rs53, %rs52, %rs51, %p26;
	ld.global.f32 	%f46, [%rd10+8];
	setp.lt.f32 	%p27, %f46, %f45;
	add.s16 	%rs54, %rs50, 2;
	selp.f32 	%f47, %f46, %f45, %p27;
	selp.b16 	%rs55, %rs54, %rs53, %p27;
	ld.global.f32 	%f48, [%rd10+12];
	setp.lt.f32 	%p28, %f48, %f47;
	add.s16 	%rs56, %rs50, 3;
	selp.f32 	%f49, %f48, %f47, %p28;
	selp.b16 	%rs57, %rs56, %rs55, %p28;
	ld.global.f32 	%f50, [%rd10+16];
	setp.lt.f32 	%p29, %f50, %f49;
	add.s16 	%rs58, %rs50, 4;
	selp.f32 	%f51, %f50, %f49, %p29;
	selp.b16 	%rs59, %rs58, %rs57, %p29;
	ld.global.f32 	%f52, [%rd10+20];
	setp.lt.f32 	%p30, %f52, %f51;
	add.s16 	%rs60, %rs50, 5;
	selp.f32 	%f53, %f52, %f51, %p30;
	selp.b16 	%rs61, %rs60, %rs59, %p30;
	ld.global.f32 	%f54, [%rd10+24];
	setp.lt.f32 	%p31, %f54, %f53;
	add.s16 	%rs62, %rs50, 6;
	selp.f32 	%f55, %f54, %f53, %p31;
	selp.b16 	%rs63, %rs62, %rs61, %p31;
	ld.global.f32 	%f56, [%rd10+28];
	setp.lt.f32 	%p32, %f56, %f55;
	add.s16 	%rs64, %rs50, 7;
	selp.f32 	%f67, %f56, %f55, %p32;
	selp.b16 	%rs82, %rs64, %rs63, %p32;
	add.s32 	%r44, %r44, 8;
$L__BB0_9:
	setp.eq.s32 	%p33, %r14, 0;
	@%p33 bra 	$L__BB0_15;
	and.b32  	%r17, %r5, 3;
	setp.lt.u32 	%p34, %r14, 4;
	@%p34 bra 	$L__BB0_12;
	mul.wide.s32 	%rd11, %r44, 4;
	add.s64 	%rd12, %rd2, %rd11;
	ld.global.f32 	%f57, [%rd12];
	setp.lt.f32 	%p35, %f57, %f67;
	cvt.u16.u32 	%rs66, %r44;
	selp.f32 	%f58, %f57, %f67, %p35;
	selp.b16 	%rs67, %rs66, %rs82, %p35;
	ld.global.f32 	%f59, [%rd12+4];
	setp.lt.f32 	%p36, %f59, %f58;
	add.s16 	%rs68, %rs66, 1;
	selp.f32 	%f60, %f59, %f58, %p36;
	selp.b16 	%rs69, %rs68, %rs67, %p36;
	ld.global.f32 	%f61, [%rd12+8];
	setp.lt.f32 	%p37, %f61, %f60;
	add.s16 	%rs70, %rs66, 2;
	selp.f32 	%f62, %f61, %f60, %p37;
	selp.b16 	%rs71, %rs70, %rs69, %p37;
	ld.global.f32 	%f63, [%rd12+12];
	setp.lt.f32 	%p38, %f63, %f62;
	add.s16 	%rs72, %rs66, 3;
	selp.f32 	%f67, %f63, %f62, %p38;
	selp.b16 	%rs82, %rs72, %rs71, %p38;
	add.s32 	%r44, %r44, 4;
$L__BB0_12:
	setp.eq.s32 	%p39, %r17, 0;
	@%p39 bra 	$L__BB0_15;
	neg.s32 	%r46, %r17;
$L__BB0_14:
	.pragma "nounroll";
	mul.wide.s32 	%rd14, %r44, 4;
	add.s64 	%rd15, %rd2, %rd14;
	ld.global.f32 	%f64, [%rd15];
	setp.lt.f32 	%p40, %f64, %f67;
	cvt.u16.u32 	%rs73, %r44;
	selp.f32 	%f67, %f64, %f67, %p40;
	selp.b16 	%rs82, %rs73, %rs82, %p40;
	add.s32 	%r44, %r44, 1;
	add.s32 	%r46, %r46, 1;
	setp.ne.s32 	%p41, %r46, 0;
	@%p41 bra 	$L__BB0_14;
$L__BB0_15:
	cvt.s64.s32 	%rd16, %r3;
	cvta.to.global.u64 	%rd17, %rd5;
	add.s64 	%rd18, %rd17, %rd16;
	st.global.u8 	[%rd18], %rs82;
$L__BB0_16:
	ret;

}
	// .globl	_Z7WTA_NCCPfPhiii
.visible .entry _Z7WTA_NCCPfPhiii(
	.param .u64 .ptr .align 1 _Z7WTA_NCCPfPhiii_param_0,
	.param .u64 .ptr .align 1 _Z7WTA_NCCPfPhiii_param_1,
	.param .u32 _Z7WTA_NCCPfPhiii_param_2,
	.param .u32 _Z7WTA_NCCPfPhiii_param_3,
	.param .u32 _Z7WTA_NCCPfPhiii_param_4
)
{
	.reg .pred 	%p<42>;
	.reg .b16 	%rs<83>;
	.reg .b32 	%r<48>;
	.reg .b32 	%f<70>;
	.reg .b64 	%rd<19>;

	ld.param.u64 	%rd4, [_Z7WTA_NCCPfPhiii_param_0];
	ld.param.u64 	%rd5, [_Z7WTA_NCCPfPhiii_param_1];
	ld.param.u32 	%r25, [_Z7WTA_NCCPfPhiii_param_2];
	ld.param.u32 	%r27, [_Z7WTA_NCCPfPhiii_param_3];
	ld.param.u32 	%r26, [_Z7WTA_NCCPfPhiii_param_4];
	mov.u32 	%r29, %ctaid.x;
	mov.u32 	%r30, %ntid.x;
	mov.u32 	%r31, %tid.x;
	mad.lo.s32 	%r1, %r29, %r30, %r31;
	mov.u32 	%r32, %ctaid.y;
	mov.u32 	%r33, %ntid.y;
	mov.u32 	%r34, %tid.y;
	mad.lo.s32 	%r35, %r32, %r33, %r34;
	setp.ge.s32 	%p1, %r1, %r26;
	setp.ge.s32 	%p2, %r35, %r27;
	or.pred  	%p3, %p1, %p2;
	@%p3 bra 	$L__BB1_16;
	cvta.to.global.u64 	%rd1, %rd4;
	mad.lo.s32 	%r3, %r26, %r35, %r1;
	mul.lo.s32 	%r4, %r3, %r25;
	setp.lt.s32 	%p4, %r25, 2;
	mov.b16 	%rs82, 0;
	@%p4 bra 	$L__BB1_15;
	mul.wide.s32 	%rd6, %r4, 4;
	add.s64 	%rd2, %rd1, %rd6;
	ld.global.f32 	%f67, [%rd2];
	add.s32 	%r5, %r25, -1;
	add.s32 	%r37, %r25, -2;
	and.b32  	%r6, %r5, 15;
	setp.lt.u32 	%p5, %r37, 15;
	mov.b16 	%rs82, 0;
	mov.b32 	%r44, 1;
	@%p5 bra 	$L__BB1_6;
	and.b32  	%r39, %r5, -16;
	neg.s32 	%r42, %r39;
	mov.b16 	%rs82, 0;
	mov.b32 	%r41, 0;
$L__BB1_4:
	.pragma "nounroll";
	add.s32 	%r40, %r41, 1;
	mul.wide.s32 	%rd7, %r40, 4;
	add.s64 	%rd8, %rd2, %rd7;
	ld.global.f32 	%f11, [%rd8];
	setp.gt.f32 	%p6, %f11, %f67;
	cvt.u16.u32 	%rs18, %r40;
	selp.f32 	%f12, %f11, %f67, %p6;
	selp.b16 	%rs19, %rs18, %rs82, %p6;
	ld.global.f32 	%f13, [%rd8+4];
	setp.gt.f32 	%p7, %f13, %f12;
	add.s16 	%rs20, %rs18, 1;
	selp.f32 	%f14, %f13, %f12, %p7;
	selp.b16 	%rs21, %rs20, %rs19, %p7;
	ld.global.f32 	%f15, [%rd8+8];
	setp.gt.f32 	%p8, %f15, %f14;
	add.s16 	%rs22, %rs18, 2;
	selp.f32 	%f16, %f15, %f14, %p8;
	selp.b16 	%rs23, %rs22, %rs21, %p8;
	ld.global.f32 	%f17, [%rd8+12];
	setp.gt.f32 	%p9, %f17, %f16;
	add.s16 	%rs24, %rs18, 3;
	selp.f32 	%f18, %f17, %f16, %p9;
	selp.b16 	%rs25, %rs24, %rs23, %p9;
	ld.global.f32 	%f19, [%rd8+16];
	setp.gt.f32 	%p10, %f19, %f18;
	add.s16 	%rs26, %rs18, 4;
	selp.f32 	%f20, %f19, %f18, %p10;
	selp.b16 	%rs27, %rs26, %rs25, %p10;
	ld.global.f32 	%f21, [%rd8+20];
	setp.gt.f32 	%p11, %f21, %f20;
	add.s16 	%rs28, %rs18, 5;
	selp.f32 	%f22, %f21, %f20, %p11;
	selp.b16 	%rs29, %rs28, %rs27, %p11;
	ld.global.f32 	%f23, [%rd8+24];
	setp.gt.f32 	%p12, %f23, %f22;
	add.s16 	%rs30, %rs18, 6;
	selp.f32 	%f24, %f23, %f22, %p12;
	selp.b16 	%rs31, %rs30, %rs29, %p12;
	ld.global.f32 	%f25, [%rd8+28];
	setp.gt.f32 	%p13, %f25, %f24;
	add.s16 	%rs32, %rs18, 7;
	selp.f32 	%f26, %f25, %f24, %p13;
	selp.b16 	%rs33, %rs32, %rs31, %p13;
	ld.global.f32 	%f27, [%rd8+32];
	setp.gt.f32 	%p14, %f27, %f26;
	add.s16 	%rs34, %rs18, 8;
	selp.f32 	%f28, %f27, %f26, %p14;
	selp.b16 	%rs35, %rs34, %rs33, %p14;
	ld.global.f32 	%f29, [%rd8+36];
	setp.gt.f32 	%p15, %f29, %f28;
	add.s16 	%rs36, %rs18, 9;
	selp.f32 	%f30, %f29, %f28, %p15;
	selp.b16 	%rs37, %rs36, %rs35, %p15;
	ld.global.f32 	%f31, [%rd8+40];
	setp.gt.f32 	%p16, %f31, %f30;
	add.s16 	%rs38, %rs18, 10;
	selp.f32 	%f32, %f31, %f30, %p16;
	selp.b16 	%rs39, %rs38, %rs37, %p16;
	ld.global.f32 	%f33, [%rd8+44];
	setp.gt.f32 	%p17, %f33, %f32;
	add.s16 	%rs40, %rs18, 11;
	selp.f32 	%f34, %f33, %f32, %p17;
	selp.b16 	%rs41, %rs40, %rs39, %p17;
	ld.global.f32 	%f35, [%rd8+48];
	setp.gt.f32 	%p18, %f35, %f34;
	add.s16 	%rs42, %rs18, 12;
	selp.f32 	%f36, %f35, %f34, %p18;
	selp.b16 	%rs43, %rs42, %rs41, %p18;
	ld.global.f32 	%f37, [%rd8+52];
	setp.gt.f32 	%p19, %f37, %f36;
	add.s16 	%rs44, %rs18, 13;
	selp.f32 	%f38, %f37, %f36, %p19;
	selp.b16 	%rs45, %rs44, %rs43, %p19;
	ld.global.f32 	%f39, [%rd8+56];
	setp.gt.f32 	%p20, %f39, %f38;
	add.s16 	%rs46, %rs18, 14;
	selp.f32 	%f40, %f39, %f38, %p20;
	selp.b16 	%rs47, %rs46, %rs45, %p20;
	ld.global.f32 	%f41, [%rd8+60];
	setp.gt.f32 	%p21, %f41, %f40;
	add.s16 	%rs48, %rs18, 15;
	selp.f32 	%f67, %f41, %f40, %p21;
	selp.b16 	%rs82, %rs48, %rs47, %p21;
	add.s32 	%r42, %r42, 16;
	add.s32 	%r41, %r41, 16;
	setp.ne.s32 	%p22, %r42, 0;
	@%p22 bra 	$L__BB1_4;
	add.s32 	%r44, %r41, 1;
$L__BB1_6:
	setp.eq.s32 	%p23, %r6, 0;
	@%p23 bra 	$L__BB1_15;
	and.b32  	%r14, %r5, 7;
	setp.lt.u32 	%p24, %r6, 8;
	@%p24 bra 	$L__BB1_9;
	mul.wide.s32 	%rd9, %r44, 4;
	add.s64 	%rd10, %rd2, %rd9;
	ld.global.f32 	%f42, [%rd10];
	setp.gt.f32 	%p25, %f42, %f67;
	cvt.u16.u32 	%rs50, %r44;
	selp.f32 	%f43, %f42, %f67, %p25;
	selp.b16 	%rs51, %rs50, %rs82, %p25;
	ld.global.f32 	%f44, [%rd10+4];
	setp.gt.f32 	%p26, %f44, %f43;
	add.s16 	%rs52, %rs50, 1;
	selp.f32 	%f45, %f44, %f43, %p26;
	selp.b16 	%rs53, %rs52, %rs51, %p26;
	ld.global.f32 	%f46, [%rd10+8];
	setp.gt.f32 	%p27, %f46, %f45;
	add.s16 	%rs54, %rs50, 2;
	selp.f32 	%f47, %f46, %f45, %p27;
	selp.b16 	%rs55, %rs54, %rs53, %p27;
	ld.global.f32 	%f48, [%rd10+12];
	setp.gt.f32 	%p28, %f48, %f47;
	add.s16 	%rs56, %rs50, 3;
	selp.f32 	%f49, %f48, %f47, %p28;
	selp.b16 	%rs57, %rs56, %rs55, %p28;
	ld.global.f32 	%f50, [%rd10+16];
	setp.gt.f32 	%p29, %f50, %f49;
	add.s16 	%rs58, %rs50, 4;
	selp.f32 	%f51, %f50, %f49, %p29;
	selp.b16 	%rs59, %rs58, %rs57, %p29;
	ld.global.f32 	%f52, [%rd10+20];
	setp.gt.f32 	%p30, %f52, %f51;
	add.s16 	%rs60, %rs50, 5;
	selp.f32 	%f53, %f52, %f51, %p30;
	selp.b16 	%rs61, %rs60, %rs59, %p30;
	ld.global.f32 	%f54, [%rd10+24];
	setp.gt.f32 	%p31, %f54, %f53;
	add.s16 	%rs62, %rs50, 6;
	selp.f32 	%f55, %f54, %f53, %p31;
	selp.b16 	%rs63, %rs62, %rs61, %p31;
	ld.global.f32 	%f56, [%rd10+28];
	setp.gt.f32 	%p32, %f56, %f55;
	add.s16 	%rs64, %rs50, 7;
	selp.f32 	%f67, %f56, %f55, %p32;
	selp.b16 	%rs82, %rs64, %rs63, %p32;
	add.s32 	%r44, %r44, 8;
$L__BB1_9:
	setp.eq.s32 	%p33, %r14, 0;
	@%p33 bra 	$L__BB1_15;
	and.b32  	%r17, %r5, 3;
	setp.lt.u32 	%p34, %r14, 4;
	@%p34 bra 	$L__BB1_12;
	mul.wide.s32 	%rd11, %r44, 4;
	add.s64 	%rd12, %rd2, %rd11;
	ld.global.f32 	%f57, [%rd12];
	setp.gt.f32 	%p35, %f57, %f67;
	cvt.u16.u32 	%rs66, %r44;
	selp.f32 	%f58, %f57, %f67, %p35;
	selp.b16 	%rs67, %rs66, %rs82, %p35;
	ld.global.f32 	%f59, [%rd12+4];
	setp.gt.f32 	%p36, %f59, %f58;
	add.s16 	%rs68, %rs66, 1;
	selp.f32 	%f60, %f59, %f58, %p36;
	selp.b16 	%rs69, %rs68, %rs67, %p36;
	ld.global.f32 	%f61, [%rd12+8];
	setp.gt.f32 	%p37, %f61, %f60;
	add.s16 	%rs70, %rs66, 2;
	selp.f32 	%f62, %f61, %f60, %p37;
	selp.b16 	%rs71, %rs70, %rs69, %p37;
	ld.global.f32 	%f63, [%rd12+12];
	setp.gt.f32 	%p38, %f63, %f62;
	add.s16 	%rs72, %rs66, 3;
	selp.f32 	%f67, %f63, %f62, %p38;
	selp.b16 	%rs82, %rs72, %rs71, %p38;
	add.s32 	%r44, %r44, 4;
$L__BB1_12:
	setp.eq.s32 	%p39, %r17, 0;
	@%p39 bra 	$L__BB1_15;
	neg.s32 	%r46, %r17;
$L__BB1_14:
	.pragma "nounroll";
	mul.wide.s32 	%rd14, %r44, 4;
	add.s64 	%rd15, %rd2, %rd14;
	ld.global.f32 	%f64, [%rd15];
	setp.gt.f32 	%p40, %f64, %f67;
	cvt.u16.u32 	%rs73, %r44;
	selp.f32 	%f67, %f64, %f67, %p40;
	selp.b16 	%rs82, %rs73, %rs82, %p40;
	add.s32 	%r44, %r44, 1;
	add.s32 	%r46, %r46, 1;
	setp.ne.s32 	%p41, %r46, 0;
	@%p41 bra 	$L__BB1_14;
$L__BB1_15:
	cvt.s64.s32 	%rd16, %r3;
	cvta.to.global.u64 	%rd17, %rd5;
	add.s64 	%rd18, %rd17, %rd16;
	st.global.u8 	[%rd18], %rs82;
$L__BB1_16:
	ret;

}


// ===== COMPILED SASS (sm_100) =====

	.target	sm_100

	.elftype	@"ET_EXEC"


//--------------------- .note.nv.tkinfo           --------------------------
	.section	.note.nv.tkinfo,"",@"SHT_NOTE"
	.sectionflags	@"SHF_NOTE_NV_TKINFO"
	.tkinfo
        /*0018*/ 	.word	0x00000002
        /*0030*/ 	.string	""
        /*0030*/ 	.string	"ptxas"
        /*0030*/ 	.string	"Cuda compilation tools, release 13.0, V13.0.88"
        /*0030*/ 	.string	"Build cuda_13.0.r13.0/compiler.36424714_0"
        /*0030*/ 	.string	"-arch sm_100 -m 64 "



//--------------------- .note.nv.cuinfo           --------------------------
	.section	.note.nv.cuinfo,"",@"SHT_NOTE"
	.sectionflags	@"SHF_NOTE_NV_CUINFO"
        /*0018*/ 	.short	0x0002
        /*001a*/ 	.short	0x0064
        /*001c*/ 	.short	0x0082
	.zero		2


//--------------------- .nv.info                  --------------------------
	.section	.nv.info,"",@"SHT_CUDA_INFO"
	.align	4


	//----- nvinfo : EIATTR_REGCOUNT
	.align		4
        /*0000*/ 	.byte	0x04, 0x2f
        /*0002*/ 	.short	(.L_1 - .L_0)
	.align		4
.L_0:
        /*0004*/ 	.word	index@(_Z3WTAPfPhiii)
        /*0008*/ 	.word	0x0000001f


	//----- nvinfo : EIATTR_FRAME_SIZE
	.align		4
.L_1:
        /*000c*/ 	.byte	0x04, 0x11
        /*000e*/ 	.short	(.L_3 - .L_2)
	.align		4
.L_2:
        /*0010*/ 	.word	index@(_Z3WTAPfPhiii)
        /*0014*/ 	.word	0x00000000


	//----- nvinfo : EIATTR_REGCOUNT
	.align		4
.L_3:
        /*0018*/ 	.byte	0x04, 0x2f
        /*001a*/ 	.short	(.L_5 - .L_4)
	.align		4
.L_4:
        /*001c*/ 	.word	index@(_Z7WTA_NCCPfPhiii)
        /*0020*/ 	.word	0x0000001f


	//----- nvinfo : EIATTR_FRAME_SIZE
	.align		4
.L_5:
        /*0024*/ 	.byte	0x04, 0x11
        /*0026*/ 	.short	(.L_7 - .L_6)
	.align		4
.L_6:
        /*0028*/ 	.word	index@(_Z7WTA_NCCPfPhiii)
        /*002c*/ 	.word	0x00000000


	//----- nvinfo : EIATTR_MIN_STACK_SIZE
	.align		4
.L_7:
        /*0030*/ 	.byte	0x04, 0x12
        /*0032*/ 	.short	(.L_9 - .L_8)
	.align		4
.L_8:
        /*0034*/ 	.word	index@(_Z7WTA_NCCPfPhiii)
        /*0038*/ 	.word	0x00000000


	//----- nvinfo : EIATTR_MIN_STACK_SIZE
	.align		4
.L_9:
        /*003c*/ 	.byte	0x04, 0x12
        /*003e*/ 	.short	(.L_11 - .L_10)
	.align		4
.L_10:
        /*0040*/ 	.word	index@(_Z3WTAPfPhiii)
        /*0044*/ 	.word	0x00000000
.L_11:


//--------------------- .nv.compat                --------------------------
	.section	.nv.compat,"",@"SHT_CUDA_COMPAT_INFO"
	.align	4
        /*0000*/ 	.byte	0x02, 0x09, 0x00, 0x00, 0x02, 0x02, 0x01, 0x00, 0x02, 0x05, 0x05, 0x00, 0x03, 0x07, 0x01, 0x01
        /*0010*/ 	.byte	0x02, 0x03, 0x00, 0x00, 0x02, 0x06, 0x01, 0x00, 0x04, 0x0b, 0x08, 0x00, 0x09, 0x00, 0x00, 0x00
        /*0020*/ 	.byte	0x00, 0x00, 0x00, 0x00


//--------------------- .nv.info._Z7WTA_NCCPfPhiii --------------------------
	.section	.nv.info._Z7WTA_NCCPfPhiii,"",@"SHT_CUDA_INFO"
	.sectionflags	@""
	.align	4


	//----- nvinfo : EIATTR_CUDA_API_VERSION
	.align		4
        /*0000*/ 	.byte	0x04, 0x37
        /*0002*/ 	.short	(.L_13 - .L_12)
.L_12:
        /*0004*/ 	.word	0x00000082


	//----- nvinfo : EIATTR_KPARAM_INFO
	.align		4
.L_13:
        /*0008*/ 	.byte	0x04, 0x17
        /*000a*/ 	.short	(.L_15 - .L_14)
.L_14:
        /*000c*/ 	.word	0x00000000
        /*0010*/ 	.short	0x0004
        /*0012*/ 	.short	0x0018
        /*0014*/ 	.byte	0x00, 0xf0, 0x11, 0x00


	//----- nvinfo : EIATTR_KPARAM_INFO
	.align		4
.L_15:
        /*0018*/ 	.byte	0x04, 0x17
        /*001a*/ 	.short	(.L_17 - .L_16)
.L_16:
        /*001c*/ 	.word	0x00000000
        /*0020*/ 	.short	0x0003
        /*0022*/ 	.short	0x0014
        /*0024*/ 	.byte	0x00, 0xf0, 0x11, 0x00


	//----- nvinfo : EIATTR_KPARAM_INFO
	.align		4
.L_17:
        /*0028*/ 	.byte	0x04, 0x17
        /*002a*/ 	.short	(.L_19 - .L_18)
.L_18:
        /*002c*/ 	.word	0x00000000
        /*0030*/ 	.short	0x0002
        /*0032*/ 	.short	0x0010
        /*0034*/ 	.byte	0x00, 0xf0, 0x11, 0x00


	//----- nvinfo : EIATTR_KPARAM_INFO
	.align		4
.L_19:
        /*0038*/ 	.byte	0x04, 0x17
        /*003a*/ 	.short	(.L_21 - .L_20)
.L_20:
        /*003c*/ 	.word	0x00000000
        /*0040*/ 	.short	0x0001
        /*0042*/ 	.short	0x0008
        /*0044*/ 	.byte	0x00, 0xf5, 0x21, 0x00


	//----- nvinfo : EIATTR_KPARAM_INFO
	.align		4
.L_21:
        /*0048*/ 	.byte	0x04, 0x17
        /*004a*/ 	.short	(.L_23 - .L_22)
.L_22:
        /*004c*/ 	.word	0x00000000
        /*0050*/ 	.short	0x0000
        /*0052*/ 	.short	0x0000
        /*0054*/ 	.byte	0x00, 0xf5, 0x21, 0x00


	//----- nvinfo : EIATTR_SPARSE_MMA_MASK
	.align		4
.L_23:
        /*0058*/ 	.byte	0x03, 0x50
        /*005a*/ 	.short	0x0000


	//----- nvinfo : EIATTR_MAXREG_COUNT
	.align		4
        /*005c*/ 	.byte	0x03, 0x1b
        /*005e*/ 	.short	0x00ff


	//----- nvinfo : EIATTR_MERCURY_ISA_VERSION
	.align		4
        /*0060*/ 	.byte	0x03, 0x5f
        /*0062*/ 	.short	0x0101


	//----- nvinfo : EIATTR_VRC_CTA_INIT_COUNT
	.align		4
        /*0064*/ 	.byte	0x02, 0x4a
	.zero		1
	.zero		1


	//----- nvinfo : EIATTR_EXIT_INSTR_OFFSETS
	.align		4
        /*0068*/ 	.byte	0x04, 0x1c
        /*006a*/ 	.short	(.L_25 - .L_24)


	//   ....[0]....
.L_24:
        /*006c*/ 	.word	0x000000d0


	//   ....[1]....
        /*0070*/ 	.word	0x00000b90


	//----- nvinfo : EIATTR_CBANK_PARAM_SIZE
	.align		4
.L_25:
        /*0074*/ 	.byte	0x03, 0x19
        /*0076*/ 	.short	0x001c


	//----- nvinfo : EIATTR_PARAM_CBANK
	.align		4
        /*0078*/ 	.byte	0x04, 0x0a
        /*007a*/ 	.short	(.L_27 - .L_26)
	.align		4
.L_26:
        /*007c*/ 	.word	index@(.nv.constant0._Z7WTA_NCCPfPhiii)
        /*0080*/ 	.short	0x0380
        /*0082*/ 	.short	0x001c


	//----- nvinfo : EIATTR_SW_WAR
	.align		4
.L_27:
        /*0084*/ 	.byte	0x04, 0x36
        /*0086*/ 	.short	(.L_29 - .L_28)
.L_28:
        /*0088*/ 	.word	0x00000008
.L_29:


//--------------------- .nv.info._Z3WTAPfPhiii    --------------------------
	.section	.nv.info._Z3WTAPfPhiii,"",@"SHT_CUDA_INFO"
	.sectionflags	@""
	.align	4


	//----- nvinfo : EIATTR_CUDA_API_VERSION
	.align		4
        /*0000*/ 	.byte	0x04, 0x37
        /*0002*/ 	.short	(.L_31 - .L_30)
.L_30:
        /*0004*/ 	.word	0x00000082


	//----- nvinfo : EIATTR_KPARAM_INFO
	.align		4
.L_31:
        /*0008*/ 	.byte	0x04, 0x17
        /*000a*/ 	.short	(.L_33 - .L_32)
.L_32:
        /*000c*/ 	.word	0x00000000
        /*0010*/ 	.short	0x0004
        /*0012*/ 	.short	0x0018
        /*0014*/ 	.byte	0x00, 0xf0, 0x11, 0x00


	//----- nvinfo : EIATTR_KPARAM_INFO
	.align		4
.L_33:
        /*0018*/ 	.byte	0x04, 0x17
        /*001a*/ 	.short	(.L_35 - .L_34)
.L_34:
        /*001c*/ 	.word	0x00000000
        /*0020*/ 	.short	0x0003
        /*0022*/ 	.short	0x0014
        /*0024*/ 	.byte	0x00, 0xf0, 0x11, 0x00


	//----- nvinfo : EIATTR_KPARAM_INFO
	.align		4
.L_35:
        /*0028*/ 	.byte	0x04, 0x17
        /*002a*/ 	.short	(.L_37 - .L_36)
.L_36:
        /*002c*/ 	.word	0x00000000
        /*0030*/ 	.short	0x0002
        /*0032*/ 	.short	0x0010
        /*0034*/ 	.byte	0x00, 0xf0, 0x11, 0x00


	//----- nvinfo : EIATTR_KPARAM_INFO
	.align		4
.L_37:
        /*0038*/ 	.byte	0x04, 0x17
        /*003a*/ 	.short	(.L_39 - .L_38)
.L_38:
        /*003c*/ 	.word	0x00000000
        /*0040*/ 	.short	0x0001
        /*0042*/ 	.short	0x0008
        /*0044*/ 	.byte	0x00, 0xf5, 0x21, 0x00


	//----- nvinfo : EIATTR_KPARAM_INFO
	.align		4
.L_39:
        /*0048*/ 	.byte	0x04, 0x17
        /*004a*/ 	.short	(.L_41 - .L_40)
.L_40:
        /*004c*/ 	.word	0x00000000
        /*0050*/ 	.short	0x0000
        /*0052*/ 	.short	0x0000
        /*0054*/ 	.byte	0x00, 0xf5, 0x21, 0x00


	//----- nvinfo : EIATTR_SPARSE_MMA_MASK
	.align		4
.L_41:
        /*0058*/ 	.byte	0x03, 0x50
        /*005a*/ 	.short	0x0000


	//----- nvinfo : EIATTR_MAXREG_COUNT
	.align		4
        /*005c*/ 	.byte	0x03, 0x1b
        /*005e*/ 	.short	0x00ff


	//----- nvinfo : EIATTR_MERCURY_ISA_VERSION
	.align		4
        /*0060*/ 	.byte	0x03, 0x5f
        /*0062*/ 	.short	0x0101


	//----- nvinfo : EIATTR_VRC_CTA_INIT_COUNT
	.align		4
        /*0064*/ 	.byte	0x02, 0x4a
	.zero		1
	.zero		1


	//----- nvinfo : EIATTR_EXIT_INSTR_OFFSETS
	.align		4
        /*0068*/ 	.byte	0x04, 0x1c
        /*006a*/ 	.short	(.L_43 - .L_42)


	//   ....[0]....
.L_42:
        /*006c*/ 	.word	0x000000d0


	//   ....[1]....
        /*0070*/ 	.word	0x00000b90


	//----- nvinfo : EIATTR_CBANK_PARAM_SIZE
	.align		4
.L_43:
        /*0074*/ 	.byte	0x03, 0x19
        /*0076*/ 	.short	0x001c


	//----- nvinfo : EIATTR_PARAM_CBANK
	.align		4
        /*0078*/ 	.byte	0x04, 0x0a
        /*007a*/ 	.short	(.L_45 - .L_44)
	.align		4
.L_44:
        /*007c*/ 	.word	index@(.nv.constant0._Z3WTAPfPhiii)
        /*0080*/ 	.short	0x0380
        /*0082*/ 	.short	0x001c


	//----- nvinfo : EIATTR_SW_WAR
	.align		4
.L_45:
        /*0084*/ 	.byte	0x04, 0x36
        /*0086*/ 	.short	(.L_47 - .L_46)
.L_46:
        /*0088*/ 	.word	0x00000008
.L_47:


//--------------------- .nv.callgraph             --------------------------
	.section	.nv.callgraph,"",@"SHT_CUDA_CALLGRAPH"
	.align	4
	.sectionentsize	8
	.align		4
        /*0000*/ 	.word	0x00000000
	.align		4
        /*0004*/ 	.word	0xffffffff
	.align		4
        /*0008*/ 	.word	0x00000000
	.align		4
        /*000c*/ 	.word	0xfffffffe
	.align		4
        /*0010*/ 	.word	0x00000000
	.align		4
        /*0014*/ 	.word	0xfffffffd
	.align		4
        /*0018*/ 	.word	0x00000000
	.align		4
        /*001c*/ 	.word	0xfffffffc


//--------------------- .text._Z7WTA_NCCPfPhiii   --------------------------
	.section	.text._Z7WTA_NCCPfPhiii,"ax",@progbits
	.align	128
        .global         _Z7WTA_NCCPfPhiii
        .type           _Z7WTA_NCCPfPhiii,@function
        .size           _Z7WTA_NCCPfPhiii,(.L_x_14 - _Z7WTA_NCCPfPhiii)
        .other          _Z7WTA_NCCPfPhiii,@"STO_CUDA_ENTRY STV_DEFAULT"
_Z7WTA_NCCPfPhiii:
.text._Z7WTA_NCCPfPhiii:
[----:B------:R-:W-:Y:S01]  /*0000*/  LDC R1, c[0x0][0x37c] ;  /* 0x0000df00ff017b82 */ /* 0x000fe20000000800 */
[----:B------:R-:W0:Y:S07]  /*0010*/  S2R R2, SR_TID.Y ;  /* 0x0000000000027919 */ /* 0x000e2e0000002200 */
[----:B------:R-:W1:Y:S01]  /*0020*/  LDC R0, c[0x0][0x360] ;  /* 0x0000d800ff007b82 */ /* 0x000e620000000800 */
[----:B------:R-:W2:Y:S01]  /*0030*/  LDCU UR6, c[0x0][0x394] ;  /* 0x00007280ff0677ac */ /* 0x000ea20008000800 */
[----:B------:R-:W1:Y:S01]  /*0040*/  S2R R5, SR_TID.X ;  /* 0x0000000000057919 */ /* 0x000e620000002100 */
[----:B------:R-:W3:Y:S05]  /*0050*/  LDCU UR7, c[0x0][0x398] ;  /* 0x00007300ff0777ac */ /* 0x000eea0008000800 */
[----:B------:R-:W0:Y:S08]  /*0060*/  S2UR UR5, SR_CTAID.Y ;  /* 0x00000000000579c3 */ /* 0x000e300000002600 */
[----:B------:R-:W0:Y:S08]  /*0070*/  LDC R3, c[0x0][0x364] ;  /* 0x0000d900ff037b82 */ /* 0x000e300000000800 */
[----:B------:R-:W1:Y:S01]  /*0080*/  S2UR UR4, SR_CTAID.X ;  /* 0x00000000000479c3 */ /* 0x000e620000002500 */
[----:B0-----:R-:W-:-:S05]  /*0090*/  IMAD R3, R3, UR5, R2 ;  /* 0x0000000503037c24 */ /* 0x001fca000f8e0202 */
[----:B--2---:R-:W-:Y:S01]  /*00a0*/  ISETP.GE.AND P0, PT, R3, UR6, PT ;  /* 0x0000000603007c0c */ /* 0x004fe2000bf06270 */
[----:B-1----:R-:W-:-:S05]  /*00b0*/  IMAD R0, R0, UR4, R5 ;  /* 0x0000000400007c24 */ /* 0x002fca000f8e0205 */
[----:B---3--:R-:W-:-:S13]  /*00c0*/  ISETP.GE.OR P0, PT, R0, UR7, P0 ;  /* 0x0000000700007c0c */ /* 0x008fda0008706670 */
[----:B------:R-:W-:Y:S05]  /*00d0*/  @P0 EXIT ;  /* 0x000000000000094d */ /* 0x000fea0003800000 */
[----:B------:R-:W0:Y:S01]  /*00e0*/  LDCU UR5, c[0x0][0x390] ;  /* 0x00007200ff0577ac */ /* 0x000e220008000800 */
[----:B------:R-:W-:Y:S01]  /*00f0*/  IMAD R0, R3, UR7, R0 ;  /* 0x0000000703007c24 */ /* 0x000fe2000f8e0200 */
[----:B------:R-:W-:Y:S01]  /*0100*/  PRMT R6, RZ, 0x7610, R6 ;  /* 0x00007610ff067816 */ /* 0x000fe20000000006 */
[----:B------:R-:W1:Y:S01]  /*0110*/  LDCU.64 UR8, c[0x0][0x358] ;  /* 0x00006b00ff0877ac */ /* 0x000e620008000a00 */
[----:B0-----:R-:W-:-:S09]  /*0120*/  UISETP.GE.AND UP0, UPT, UR5, 0x2, UPT ;  /* 0x000000020500788c */ /* 0x001fd2000bf06270 */
[----:B-1----:R-:W-:Y:S05]  /*0130*/  BRA.U !UP0, `(.L_x_0) ;  /* 0x0000000908847547 */ /* 0x002fea000b800000 */
[----:B------:R-:W0:Y:S01]  /*0140*/  LDC.64 R2, c[0x0][0x380] ;  /* 0x0000e000ff027b82 */ /* 0x000e220000000a00 */
[----:B------:R-:W-:-:S04]  /*0150*/  IMAD R5, R0, UR5, RZ ;  /* 0x0000000500057c24 */ /* 0x000fc8000f8e02ff */
[----:B0-----:R-:W-:-:S05]  /*0160*/  IMAD.WIDE R2, R5, 0x4, R2 ;  /* 0x0000000405027825 */ /* 0x001fca00078e0202 */
[----:B------:R0:W5:Y:S01]  /*0170*/  LDG.E R7, desc[UR8][R2.64] ;  /* 0x0000000802077981 */ /* 0x000162000c1e1900 */
[----:B------:R-:W-:Y:S01]  /*0180*/  UIADD3 UR4, UPT, UPT, UR5, -0x1, URZ ;  /* 0xffffffff05047890 */ /* 0x000fe2000fffe0ff */
[----:B------:R-:W-:Y:S01]  /*0190*/  PRMT R6, RZ, 0x7610, R6 ;  /* 0x00007610ff067816 */ /* 0x000fe20000000006 */
[----:B------:R-:W-:Y:S01]  /*01a0*/  UIADD3 UR5, UPT, UPT, UR5, -0x2, URZ ;  /* 0xfffffffe05057890 */ /* 0x000fe2000fffe0ff */
[----:B------:R-:W-:Y:S01]  /*01b0*/  IMAD.MOV.U32 R5, RZ, RZ, 0x1 ;  /* 0x00000001ff057424 */ /* 0x000fe200078e00ff */
[----:B------:R-:W-:Y:S02]  /*01c0*/  ULOP3.LUT UR6, UR4, 0xf, URZ, 0xc0, !UPT ;  /* 0x0000000f04067892 */ /* 0x000fe4000f8ec0ff */
[----:B------:R-:W-:-:S09]  /*01d0*/  UISETP.GE.U32.AND UP0, UPT, UR5, 0xf, UPT ;  /* 0x0000000f0500788c */ /* 0x000fd2000bf06070 */
[----:B0-----:R-:W-:Y:S05]  /*01e0*/  BRA.U !UP0, `(.L_x_1) ;  /* 0x0000000508307547 */ /* 0x001fea000b800000 */
[----:B------:R-:W-:Y:S01]  /*01f0*/  ULOP3.LUT UR5, UR4, 0xfffffff0, URZ, 0xc0, !UPT ;  /* 0xfffffff004057892 */ /* 0x000fe2000f8ec0ff */
[----:B------:R-:W-:Y:S01]  /*0200*/  PRMT R6, RZ, 0x7610, R6 ;  /* 0x00007610ff067816 */ /* 0x000fe20000000006 */
[----:B------:R-:W-:Y:S02]  /*0210*/  IMAD.MOV.U32 R8, RZ, RZ, RZ ;  /* 0x000000ffff087224 */ /* 0x000fe400078e00ff */
[----:B------:R-:W-:-:S12]  /*0220*/  UIADD3 UR5, UPT, UPT, -UR5, URZ, URZ ;  /* 0x000000ff05057290 */ /* 0x000fd8000fffe1ff */
.L_x_2:
[----:B------:R-:W-:-:S04]  /*0230*/  VIADD R17, R8, 0x1 ;  /* 0x0000000108117836 */ /* 0x000fc80000000000 */
[----:B------:R-:W-:-:S05]  /*0240*/  IMAD.WIDE R4, R17, 0x4, R2 ;  /* 0x0000000411047825 */ /* 0x000fca00078e0202 */
[----:B------:R-:W2:Y:S04]  /*0250*/  LDG.E R22, desc[UR8][R4.64] ;  /* 0x0000000804167981 */ /* 0x000ea8000c1e1900 */
[----:B------:R-:W3:Y:S04]  /*0260*/  LDG.E R24, desc[UR8][R4.64+0x4] ;  /* 0x0000040804187981 */ /* 0x000ee8000c1e1900 */
[----:B------:R-:W4:Y:S04]  /*0270*/  LDG.E R26, desc[UR8][R4.64+0x8] ;  /* 0x00000808041a7981 */ /* 0x000f28000c1e1900 */
        /* <DEDUP_REMOVED lines=12> */
[----:B------:R-:W4:Y:S01]  /*0340*/  LDG.E R20, desc[UR8][R4.64+0x3c] ;  /* 0x00003c0804147981 */ /* 0x000f22000c1e1900 */
[----:B------:R-:W-:-:S04]  /*0350*/  UIADD3 UR5, UPT, UPT, UR5, 0x10, URZ ;  /* 0x0000001005057890 */ /* 0x000fc8000fffe0ff */
[----:B------:R-:W-:Y:S01]  /*0360*/  UISETP.NE.AND UP0, UPT, UR5, URZ, UPT ;  /* 0x000000ff0500728c */ /* 0x000fe2000bf05270 */
[----:B--2--5:R-:W-:-:S04]  /*0370*/  FSETP.GT.AND P2, PT, R22, R7, PT ;  /* 0x000000071600720b */ /* 0x024fc80003f44000 */
[----:B------:R-:W-:Y:S02]  /*0380*/  FSEL R7, R22, R7, P2 ;  /* 0x0000000716077208 */ /* 0x000fe40001000000 */
[----:B------:R-:W-:Y:S02]  /*0390*/  SEL R17, R17, R6, P2 ;  /* 0x0000000611117207 */ /* 0x000fe40001000000 */
[----:B---3--:R-:W-:-:S04]  /*03a0*/  FSETP.GT.AND P3, PT, R24, R7, PT ;  /* 0x000000071800720b */ /* 0x008fc80003f64000 */
[----:B------:R-:W-:-:S04]  /*03b0*/  FSEL R7, R24, R7, P3 ;  /* 0x0000000718077208 */ /* 0x000fc80001800000 */
[----:B----4-:R-:W-:-:S04]  /*03c0*/  FSETP.GT.AND P1, PT, R26, R7, PT ;  /* 0x000000071a00720b */ /* 0x010fc80003f24000 */
[----:B------:R-:W-:Y:S01]  /*03d0*/  FSEL R7, R26, R7, P1 ;  /* 0x000000071a077208 */ /* 0x000fe20000800000 */
[----:B------:R-:W-:-:S03]  /*03e0*/  @P3 VIADD R17, R8, 0x2 ;  /* 0x0000000208113836 */ /* 0x000fc60000000000 */
[----:B------:R-:W-:-:S04]  /*03f0*/  FSETP.GT.AND P6, PT, R28, R7, PT ;  /* 0x000000071c00720b */ /* 0x000fc80003fc4000 */
        /* <DEDUP_REMOVED lines=37> */
[C---:B------:R-:W-:Y:S02]  /*0650*/  @P1 VIADD R17, R8.reuse, 0xf ;  /* 0x0000000f08111836 */ /* 0x040fe40000000000 */
[----:B------:R-:W-:-:S05]  /*0660*/  VIADD R8, R8, 0x10 ;  /* 0x0000001008087836 */ /* 0x000fca0000000000 */
[----:B------:R-:W-:-:S04]  /*0670*/  SEL R17, R8, R17, P0 ;  /* 0x0000001108117207 */ /* 0x000fc80000000000 */
[----:B------:R-:W-:Y:S01]  /*0680*/  PRMT R6, R17, 0x7610, R6 ;  /* 0x0000761011067816 */ /* 0x000fe20000000006 */
[----:B------:R-:W-:Y:S06]  /*0690*/  BRA.U UP0, `(.L_x_2) ;  /* 0xfffffff900e47547 */ /* 0x000fec000b83ffff */
[----:B------:R-:W-:-:S07]  /*06a0*/  VIADD R5, R8, 0x1 ;  /* 0x0000000108057836 */ /* 0x000fce0000000000 */
.L_x_1:
[----:B------:R-:W-:-:S09]  /*06b0*/  UISETP.NE.AND UP0, UPT, UR6, URZ, UPT ;  /* 0x000000ff0600728c */ /* 0x000fd2000bf05270 */
[----:B------:R-:W-:Y:S05]  /*06c0*/  BRA.U !UP0, `(.L_x_0) ;  /* 0x0000000508207547 */ /* 0x000fea000b800000 */
[----:B------:R-:W-:Y:S02]  /*06d0*/  UISETP.GE.U32.AND UP0, UPT, UR6, 0x8, UPT ;  /* 0x000000080600788c */ /* 0x000fe4000bf06070 */
[----:B------:R-:W-:-:S04]  /*06e0*/  ULOP3.LUT UR5, UR4, 0x7, URZ, 0xc0, !UPT ;  /* 0x0000000704057892 */ /* 0x000fc8000f8ec0ff */
[----:B------:R-:W-:-:S03]  /*06f0*/  UISETP.NE.AND UP1, UPT, UR5, URZ, UPT ;  /* 0x000000ff0500728c */ /* 0x000fc6000bf25270 */
[----:B------:R-:W-:Y:S08]  /*0700*/  BRA.U !UP0, `(.L_x_3) ;  /* 0x0000000108887547 */ /* 0x000ff0000b800000 */
        /* <DEDUP_REMOVED lines=8> */
[----:B------:R-:W4:Y:S01]  /*0790*/  LDG.E R23, desc[UR8][R8.64+0x1c] ;  /* 0x00001c0808177981 */ /* 0x000f22000c1e1900 */
        /* <DEDUP_REMOVED lines=22> */
[----:B------:R-:W-:-:S08]  /*0900*/  @P2 VIADD R6, R5, 0x6 ;  /* 0x0000000605062836 */ /* 0x000fd00000000000 */
[C---:B------:R-:W-:Y:S02]  /*0910*/  @P3 VIADD R6, R5.reuse, 0x7 ;  /* 0x0000000705063836 */ /* 0x040fe40000000000 */
[----:B------:R-:W-:-:S07]  /*0920*/  VIADD R5, R5, 0x8 ;  /* 0x0000000805057836 */ /* 0x000fce0000000000 */
.L_x_3:
        /* <DEDUP_REMOVED lines=20> */
[----:B------:R-:W-:-:S08]  /*0a70*/  @P2 VIADD R6, R5, 0x2 ;  /* 0x0000000205062836 */ /* 0x000fd00000000000 */
[C---:B------:R-:W-:Y:S02]  /*0a80*/  @P3 VIADD R6, R5.reuse, 0x3 ;  /* 0x0000000305063836 */ /* 0x040fe40000000000 */
[----:B------:R-:W-:-:S07]  /*0a90*/  VIADD R5, R5, 0x4 ;  /* 0x0000000405057836 */ /* 0x000fce0000000000 */
.L_x_4:
[----:B------:R-:W-:Y:S05]  /*0aa0*/  BRA.U !UP1, `(.L_x_0) ;  /* 0x0000000109287547 */ /* 0x000fea000b800000 */
[----:B------:R-:W-:-:S12]  /*0ab0*/  UIADD3 UR4, UPT, UPT, -UR4, URZ, URZ ;  /* 0x000000ff04047290 */ /* 0x000fd8000fffe1ff */
.L_x_5:
[----:B------:R-:W-:-:S06]  /*0ac0*/  IMAD.WIDE R8, R5, 0x4, R2 ;  /* 0x0000000405087825 */ /* 0x000fcc00078e0202 */
[----:B------:R-:W2:Y:S01]  /*0ad0*/  LDG.E R8, desc[UR8][R8.64] ;  /* 0x0000000808087981 */ /* 0x000ea2000c1e1900 */
[----:B------:R-:W-:-:S04]  /*0ae0*/  UIADD3 UR4, UPT, UPT, UR4, 0x1, URZ ;  /* 0x0000000104047890 */ /* 0x000fc8000fffe0ff */
[----:B------:R-:W-:Y:S01]  /*0af0*/  UISETP.NE.AND UP0, UPT, UR4, URZ, UPT ;  /* 0x000000ff0400728c */ /* 0x000fe2000bf05270 */
[----:B--2--5:R-:W-:-:S04]  /*0b00*/  FSETP.GT.AND P0, PT, R8, R7, PT ;  /* 0x000000070800720b */ /* 0x024fc80003f04000 */
[C---:B------:R-:W-:Y:S01]  /*0b10*/  SEL R6, R5.reuse, R6, P0 ;  /* 0x0000000605067207 */ /* 0x040fe20000000000 */
[----:B------:R-:W-:Y:S01]  /*0b20*/  VIADD R5, R5, 0x1 ;  /* 0x0000000105057836 */ /* 0x000fe20000000000 */
[----:B------:R-:W-:Y:S02]  /*0b30*/  FSEL R7, R8, R7, P0 ;  /* 0x0000000708077208 */ /* 0x000fe40000000000 */
[----:B------:R-:W-:Y:S05]  /*0b40*/  BRA.U UP0, `(.L_x_5) ;  /* 0xfffffffd00dc7547 */ /* 0x000fea000b83ffff */
.L_x_0:
[----:B------:R-:W0:Y:S02]  /*0b50*/  LDCU.64 UR4, c[0x0][0x388] ;  /* 0x00007100ff0477ac */ /* 0x000e240008000a00 */
[----:B0-----:R-:W-:-:S04]  /*0b60*/  IADD3 R2, P0, PT, R0, UR4, RZ ;  /* 0x0000000400027c10 */ /* 0x001fc8000ff1e0ff */
[----:B------:R-:W-:-:S05]  /*0b70*/  LEA.HI.X.SX32 R3, R0, UR5, 0x1, P0 ;  /* 0x0000000500037c11 */ /* 0x000fca00080f0eff */
[----:B------:R-:W-:Y:S01]  /*0b80*/  STG.E.U8 desc[UR8][R2.64], R6 ;  /* 0x0000000602007986 */ /* 0x000fe2000c101108 */
[----:B------:R-:W-:Y:S05]  /*0b90*/  EXIT ;  /* 0x000000000000794d */ /* 0x000fea0003800000 */
.L_x_6:
[----:B------:R-:W-:-:S00]  /*0ba0*/  BRA `(.L_x_6) ;  /* 0xfffffffc00fc7947 */ /* 0x000fc0000383ffff */
[----:B------:R-:W-:-:S00]  /*0bb0*/  NOP ;  /* 0x0000000000007918 */ /* 0x000fc00000000000 */
        /* <DEDUP_REMOVED lines=12> */
.L_x_14:


//--------------------- .text._Z3WTAPfPhiii       --------------------------
	.section	.text._Z3WTAPfPhiii,"ax",@progbits
	.align	128
        .global         _Z3WTAPfPhiii
        .type           _Z3WTAPfPhiii,@function
        .size           _Z3WTAPfPhiii,(.L_x_15 - _Z3WTAPfPhiii)
        .other          _Z3WTAPfPhiii,@"STO_CUDA_ENTRY STV_DEFAULT"
_Z3WTAPfPhiii:
.text._Z3WTAPfPhiii:
        /* <DEDUP_REMOVED lines=35> */
.L_x_9:
        /* <DEDUP_REMOVED lines=20> */
[----:B--2--5:R-:W-:-:S04]  /*0370*/  FSETP.GEU.AND P2, PT, R22, R7, PT ;  /* 0x000000071600720b */ /* 0x024fc80003f4e000 */
[----:B------:R-:W-:Y:S02]  /*0380*/  FSEL R7, R22, R7, !P2 ;  /* 0x0000000716077208 */ /* 0x000fe40005000000 */
[----:B------:R-:W-:Y:S02]  /*0390*/  SEL R17, R17, R6, !P2 ;  /* 0x0000000611117207 */ /* 0x000fe40005000000 */
[----:B---3--:R-:W-:-:S04]  /*03a0*/  FSETP.GEU.AND P3, PT, R24, R7, PT ;  /* 0x000000071800720b */ /* 0x008fc80003f6e000 */
[----:B------:R-:W-:-:S04]  /*03b0*/  FSEL R7, R24, R7, !P3 ;  /* 0x0000000718077208 */ /* 0x000fc80005800000 */
[----:B----4-:R-:W-:-:S04]  /*03c0*/  FSETP.GEU.AND P1, PT, R26, R7, PT ;  /* 0x000000071a00720b */ /* 0x010fc80003f2e000 */
[----:B------:R-:W-:Y:S01]  /*03d0*/  FSEL R7, R26, R7, !P1 ;  /* 0x000000071a077208 */ /* 0x000fe20004800000 */
[----:B------:R-:W-:-:S03]  /*03e0*/  @!P3 VIADD R17, R8, 0x2 ;  /* 0x000000020811b836 */ /* 0x000fc60000000000 */
[----:B------:R-:W-:-:S04]  /*03f0*/  FSETP.GEU.AND P6, PT, R28, R7, PT ;  /* 0x000000071c00720b */ /* 0x000fc80003fce000 */
        /* <DEDUP_REMOVED lines=37> */
[C---:B------:R-:W-:Y:S02]  /*0650*/  @!P1 VIADD R17, R8.reuse, 0xf ;  /* 0x0000000f08119836 */ /* 0x040fe40000000000 */
[----:B------:R-:W-:-:S05]  /*0660*/  VIADD R8, R8, 0x10 ;  /* 0x0000001008087836 */ /* 0x000fca0000000000 */
[----:B------:R-:W-:-:S04]  /*0670*/  SEL R17, R8, R17, !P0 ;  /* 0x0000001108117207 */ /* 0x000fc80004000000 */
[----:B------:R-:W-:Y:S01]  /*0680*/  PRMT R6, R17, 0x7610, R6 ;  /* 0x0000761011067816 */ /* 0x000fe20000000006 */
[----:B------:R-:W-:Y:S06]  /*0690*/  BRA.U UP0, `(.L_x_9) ;  /* 0xfffffff900e47547 */ /* 0x000fec000b83ffff */
[----:B------:R-:W-:-:S07]  /*06a0*/  VIADD R5, R8, 0x1 ;  /* 0x0000000108057836 */ /* 0x000fce0000000000 */
.L_x_8:
        /* <DEDUP_REMOVED lines=37> */
[----:B------:R-:W-:-:S08]  /*0900*/  @!P2 VIADD R6, R5, 0x6 ;  /* 0x000000060506a836 */ /* 0x000fd00000000000 */
[C---:B------:R-:W-:Y:S02]  /*0910*/  @!P3 VIADD R6, R5.reuse, 0x7 ;  /* 0x000000070506b836 */ /* 0x040fe40000000000 */
[----:B------:R-:W-:-:S07]  /*0920*/  VIADD R5, R5, 0x8 ;  /* 0x0000000805057836 */ /* 0x000fce0000000000 */
.L_x_10:
        /* <DEDUP_REMOVED lines=20> */
[----:B------:R-:W-:-:S08]  /*0a70*/  @!P2 VIADD R6, R5, 0x2 ;  /* 0x000000020506a836 */ /* 0x000fd00000000000 */
[C---:B------:R-:W-:Y:S02]  /*0a80*/  @!P3 VIADD R6, R5.reuse, 0x3 ;  /* 0x000000030506b836 */ /* 0x040fe40000000000 */
[----:B------:R-:W-:-:S07]  /*0a90*/  VIADD R5, R5, 0x4 ;  /* 0x0000000405057836 */ /* 0x000fce0000000000 */
.L_x_11:
[----:B------:R-:W-:Y:S05]  /*0aa0*/  BRA.U !UP1, `(.L_x_7) ;  /* 0x0000000109287547 */ /* 0x000fea000b800000 */
[----:B------:R-:W-:-:S12]  /*0ab0*/  UIADD3 UR4, UPT, UPT, -UR4, URZ, URZ ;  /* 0x000000ff04047290 */ /* 0x000fd8000fffe1ff */
.L_x_12:
[----:B------:R-:W-:-:S06]  /*0ac0*/  IMAD.WIDE R8, R5, 0x4, R2 ;  /* 0x0000000405087825 */ /* 0x000fcc00078e0202 */
[----:B------:R-:W2:Y:S01]  /*0ad0*/  LDG.E R8, desc[UR8][R8.64] ;  /* 0x0000000808087981 */ /* 0x000ea2000c1e1900 */
[----:B------:R-:W-:-:S04]  /*0ae0*/  UIADD3 UR4, UPT, UPT, UR4, 0x1, URZ ;  /* 0x0000000104047890 */ /* 0x000fc8000fffe0ff */
[----:B------:R-:W-:Y:S01]  /*0af0*/  UISETP.NE.AND UP0, UPT, UR4, URZ, UPT ;  /* 0x000000ff0400728c */ /* 0x000fe2000bf05270 */
[----:B--2--5:R-:W-:-:S04]  /*0b00*/  FSETP.GEU.AND P0, PT, R8, R7, PT ;  /* 0x000000070800720b */ /* 0x024fc80003f0e000 */
[C---:B------:R-:W-:Y:S01]  /*0b10*/  SEL R6, R5.reuse, R6, !P0 ;  /* 0x0000000605067207 */ /* 0x040fe20004000000 */
[----:B------:R-:W-:Y:S01]  /*0b20*/  VIADD R5, R5, 0x1 ;  /* 0x0000000105057836 */ /* 0x000fe20000000000 */
[----:B------:R-:W-:Y:S02]  /*0b30*/  FSEL R7, R8, R7, !P0 ;  /* 0x0000000708077208 */ /* 0x000fe40004000000 */
[----:B------:R-:W-:Y:S05]  /*0b40*/  BRA.U UP0, `(.L_x_12) ;  /* 0xfffffffd00dc7547 */ /* 0x000fea000b83ffff */
.L_x_7:
[----:B------:R-:W0:Y:S02]  /*0b50*/  LDCU.64 UR4, c[0x0][0x388] ;  /* 0x00007100ff0477ac */ /* 0x000e240008000a00 */
[----:B0-----:R-:W-:-:S04]  /*0b60*/  IADD3 R2, P0, PT, R0, UR4, RZ ;  /* 0x0000000400027c10 */ /* 0x001fc8000ff1e0ff */
[----:B------:R-:W-:-:S05]  /*0b70*/  LEA.HI.X.SX32 R3, R0, UR5, 0x1, P0 ;  /* 0x0000000500037c11 */ /* 0x000fca00080f0eff */
[----:B------:R-:W-:Y:S01]  /*0b80*/  STG.E.U8 desc[UR8][R2.64], R6 ;  /* 0x0000000602007986 */ /* 0x000fe2000c101108 */
[----:B------:R-:W-:Y:S05]  /*0b90*/  EXIT ;  /* 0x000000000000794d */ /* 0x000fea0003800000 */
.L_x_13:
        /* <DEDUP_REMOVED lines=14> */
.L_x_15:


//--------------------- .nv.shared.reserved.0     --------------------------
	.section	.nv.shared.reserved.0,"aw",@nobits
	.weak		__nv_reservedSMEM_offset_0_alias
	.size		__nv_reservedSMEM_offset_0_alias, 0, 64
	.other		__nv_reservedSMEM_offset_0_alias,@"STO_CUDA_RESERVED_SHARED STV_DEFAULT"
__nv_reservedSMEM_offset_0_alias:
	.zero		0
	.zero		64


//--------------------- .nv.constant0._Z7WTA_NCCPfPhiii --------------------------
	.section	.nv.constant0._Z7WTA_NCCPfPhiii,"a",@progbits
	.sectionflags	@""
	.align	4
.nv.constant0._Z7WTA_NCCPfPhiii:
	.zero		924


//--------------------- .nv.constant0._Z3WTAPfPhiii --------------------------
	.section	.nv.constant0._Z3WTAPfPhiii,"a",@progbits
	.sectionflags	@""
	.align	4
.nv.constant0._Z3WTAPfPhiii:
	.zero		924


//--------------------- SYMBOLS --------------------------

	.type		.nv.reservedSmem.offset0,@object
	.size		.nv.reservedSmem.offset0,0x4
